//
// Generated by NVIDIA NVVM Compiler
//
// Compiler Build ID: CL-36424714
// Cuda compilation tools, release 13.0, V13.0.88
// Based on NVVM 20.0.0
//

.version 9.0
.target sm_100
.address_size 64

	// .globl	_Z17rgba_to_greyscalePK6uchar4Phii

.visible .entry _Z17rgba_to_greyscalePK6uchar4Phii(
	.param .u64 .ptr .align 1 _Z17rgba_to_greyscalePK6uchar4Phii_param_0,
	.param .u64 .ptr .align 1 _Z17rgba_to_greyscalePK6uchar4Phii_param_1,
	.param .u32 _Z17rgba_to_greyscalePK6uchar4Phii_param_2,
	.param .u32 _Z17rgba_to_greyscalePK6uchar4Phii_param_3
)
{
	.reg .pred 	%p<4>;
	.reg .b16 	%rs<7>;
	.reg .b32 	%r<19>;
	.reg .b32 	%f<7>;
	.reg .b64 	%rd<9>;

	ld.param.u64 	%rd1, [_Z17rgba_to_greyscalePK6uchar4Phii_param_0];
	ld.param.u64 	%rd2, [_Z17rgba_to_greyscalePK6uchar4Phii_param_1];
	ld.param.u32 	%r4, [_Z17rgba_to_greyscalePK6uchar4Phii_param_2];
	ld.param.u32 	%r3, [_Z17rgba_to_greyscalePK6uchar4Phii_param_3];
	mov.u32 	%r6, %ctaid.x;
	mov.u32 	%r7, %ntid.x;
	mov.u32 	%r8, %tid.x;
	mad.lo.s32 	%r1, %r6, %r7, %r8;
	mov.u32 	%r9, %ctaid.y;
	mov.u32 	%r10, %ntid.y;
	mov.u32 	%r11, %tid.y;
	mad.lo.s32 	%r12, %r9, %r10, %r11;
	setp.ge.s32 	%p1, %r1, %r3;
	setp.ge.s32 	%p2, %r12, %r4;
	or.pred  	%p3, %p1, %p2;
	@%p3 bra 	$L__BB0_2;
	cvta.to.global.u64 	%rd3, %rd1;
	cvta.to.global.u64 	%rd4, %rd2;
	mad.lo.s32 	%r13, %r3, %r12, %r1;
	cvt.s64.s32 	%rd5, %r13;
	mul.wide.s32 	%rd6, %r13, 4;
	add.s64 	%rd7, %rd3, %rd6;
	.pragma "used_bytes_mask 7";
	ld.global.u32 	%r14, [%rd7];
	bfe.u32 	%r15, %r14, 0, 8;
	cvt.u16.u32 	%rs1, %r15;
	and.b16  	%rs2, %rs1, 255;
	bfe.u32 	%r16, %r14, 8, 8;
	cvt.u16.u32 	%rs3, %r16;
	and.b16  	%rs4, %rs3, 255;
	bfe.u32 	%r17, %r14, 16, 8;
	cvt.u16.u32 	%rs5, %r17;
	and.b16  	%rs6, %rs5, 255;
	cvt.rn.f32.u16 	%f1, %rs2;
	cvt.rn.f32.u16 	%f2, %rs4;
	mul.f32 	%f3, %f2, 0f3F1645A2;
	fma.rn.f32 	%f4, %f1, 0f3E991687, %f3;
	cvt.rn.f32.u16 	%f5, %rs6;
	fma.rn.f32 	%f6, %f5, 0f3DE978D5, %f4;
	cvt.rzi.u32.f32 	%r18, %f6;
	add.s64 	%rd8, %rd4, %rd5;
	st.global.u8 	[%rd8], %r18;
$L__BB0_2:
	ret;

}


// ===== COMPILED SASS (sm_100) =====

	.target	sm_100

	.elftype	@"ET_EXEC"


//--------------------- .note.nv.tkinfo           --------------------------
	.section	.note.nv.tkinfo,"",@"SHT_NOTE"
	.sectionflags	@"SHF_NOTE_NV_TKINFO"
	.tkinfo
        /*0018*/ 	.word	0x00000002
        /*0030*/ 	.string	""
        /*0030*/ 	.string	"ptxas"
        /*0030*/ 	.string	"Cuda compilation tools, release 13.0, V13.0.88"
        /*0030*/ 	.string	"Build cuda_13.0.r13.0/compiler.36424714_0"
        /*0030*/ 	.string	"-arch sm_100 -m 64 "



//--------------------- .note.nv.cuinfo           --------------------------
	.section	.note.nv.cuinfo,"",@"SHT_NOTE"
	.sectionflags	@"SHF_NOTE_NV_CUINFO"
        /*0018*/ 	.short	0x0002
        /*001a*/ 	.short	0x0064
        /*001c*/ 	.short	0x0082
	.zero		2


//--------------------- .nv.info                  --------------------------
	.section	.nv.info,"",@"SHT_CUDA_INFO"
	.align	4


	//----- nvinfo : EIATTR_REGCOUNT
	.align		4
        /*0000*/ 	.byte	0x04, 0x2f
        /*0002*/ 	.short	(.L_1 - .L_0)
	.align		4
.L_0:
        /*0004*/ 	.word	index@(_Z17rgba_to_greyscalePK6uchar4Phii)
        /*0008*/ 	.word	0x0000000c


	//----- nvinfo : EIATTR_FRAME_SIZE
	.align		4
.L_1:
        /*000c*/ 	.byte	0x04, 0x11
        /*000e*/ 	.short	(.L_3 - .L_2)
	.align		4
.L_2:
        /*0010*/ 	.word	index@(_Z17rgba_to_greyscalePK6uchar4Phii)
        /*0014*/ 	.word	0x00000000


	//----- nvinfo : EIATTR_MIN_STACK_SIZE
	.align		4
.L_3:
        /*0018*/ 	.byte	0x04, 0x12
        /*001a*/ 	.short	(.L_5 - .L_4)
	.align		4
.L_4:
        /*001c*/ 	.word	index@(_Z17rgba_to_greyscalePK6uchar4Phii)
        /*0020*/ 	.word	0x00000000
.L_5:


//--------------------- .nv.compat                --------------------------
	.section	.nv.compat,"",@"SHT_CUDA_COMPAT_INFO"
	.align	4
        /*0000*/ 	.byte	0x02, 0x09, 0x00, 0x00, 0x02, 0x02, 0x01, 0x00, 0x02, 0x05, 0x05, 0x00, 0x03, 0x07, 0x01, 0x01
        /*0010*/ 	.byte	0x02, 0x03, 0x00, 0x00, 0x02, 0x06, 0x01, 0x00, 0x04, 0x0b, 0x08, 0x00, 0x09, 0x00, 0x00, 0x00
        /*0020*/ 	.byte	0x00, 0x00, 0x00, 0x00


//--------------------- .nv.info._Z17rgba_to_greyscalePK6uchar4Phii --------------------------
	.section	.nv.info._Z17rgba_to_greyscalePK6uchar4Phii,"",@"SHT_CUDA_INFO"
	.sectionflags	@""
	.align	4


	//----- nvinfo : EIATTR_CUDA_API_VERSION
	.align		4
        /*0000*/ 	.byte	0x04, 0x37
        /*0002*/ 	.short	(.L_7 - .L_6)
.L_6:
        /*0004*/ 	.word	0x00000082


	//----- nvinfo : EIATTR_KPARAM_INFO
	.align		4
.L_7:
        /*0008*/ 	.byte	0x04, 0x17
        /*000a*/ 	.short	(.L_9 - .L_8)
.L_8:
        /*000c*/ 	.word	0x00000000
        /*0010*/ 	.short	0x0003
        /*0012*/ 	.short	0x0014
        /*0014*/ 	.byte	0x00, 0xf0, 0x11, 0x00


	//----- nvinfo : EIATTR_KPARAM_INFO
	.align		4
.L_9:
        /*0018*/ 	.byte	0x04, 0x17
        /*001a*/ 	.short	(.L_11 - .L_10)
.L_10:
        /*001c*/ 	.word	0x00000000
        /*0020*/ 	.short	0x0002
        /*0022*/ 	.short	0x0010
        /*0024*/ 	.byte	0x00, 0xf0, 0x11, 0x00


	//----- nvinfo : EIATTR_KPARAM_INFO
	.align		4
.L_11:
        /*0028*/ 	.byte	0x04, 0x17
        /*002a*/ 	.short	(.L_13 - .L_12)
.L_12:
        /*002c*/ 	.word	0x00000000
        /*0030*/ 	.short	0x0001
        /*0032*/ 	.short	0x0008
        /*0034*/ 	.byte	0x00, 0xf5, 0x21, 0x00


	//----- nvinfo : EIATTR_KPARAM_INFO
	.align		4
.L_13:
        /*0038*/ 	.byte	0x04, 0x17
        /*003a*/ 	.short	(.L_15 - .L_14)
.L_14:
        /*003c*/ 	.word	0x00000000
        /*0040*/ 	.short	0x0000
        /*0042*/ 	.short	0x0000
        /*0044*/ 	.byte	0x00, 0xf5, 0x21, 0x00


	//----- nvinfo : EIATTR_SPARSE_MMA_MASK
	.align		4
.L_15:
        /*0048*/ 	.byte	0x03, 0x50
        /*004a*/ 	.short	0x0000


	//----- nvinfo : EIATTR_MAXREG_COUNT
	.align		4
        /*004c*/ 	.byte	0x03, 0x1b
        /*004e*/ 	.short	0x00ff


	//----- nvinfo : EIATTR_MERCURY_ISA_VERSION
	.align		4
        /*0050*/ 	.byte	0x03, 0x5f
        /*0052*/ 	.short	0x0101


	//----- nvinfo : EIATTR_UNUSED_LOAD_BYTE_OFFSET
	.align		4
        /*0054*/ 	.byte	0x04, 0x44
        /*0056*/ 	.short	(.L_17 - .L_16)


	//   ....[0]....
.L_16:
        /*0058*/ 	.word	0x00000120
        /*005c*/ 	.word	0x00000007


	//----- nvinfo : EIATTR_VRC_CTA_INIT_COUNT
	.align		4
.L_17:
        /*0060*/ 	.byte	0x02, 0x4a
	.zero		1
	.zero		1


	//----- nvinfo : EIATTR_EXIT_INSTR_OFFSETS
	.align		4
        /*0064*/ 	.byte	0x04, 0x1c
        /*0066*/ 	.short	(.L_19 - .L_18)


	//   ....[0]....
.L_18:
        /*0068*/ 	.word	0x000000c0


	//   ....[1]....
        /*006c*/ 	.word	0x00000200


	//----- nvinfo : EIATTR_CBANK_PARAM_SIZE
	.align		4
.L_19:
        /*0070*/ 	.byte	0x03, 0x19
        /*0072*/ 	.short	0x0018


	//----- nvinfo : EIATTR_PARAM_CBANK
	.align		4
        /*0074*/ 	.byte	0x04, 0x0a
        /*0076*/ 	.short	(.L_21 - .L_20)
	.align		4
.L_20:
        /*0078*/ 	.word	index@(.nv.constant0._Z17rgba_to_greyscalePK6uchar4Phii)
        /*007c*/ 	.short	0x0380
        /*007e*/ 	.short	0x0018


	//----- nvinfo : EIATTR_SW_WAR
	.align		4
.L_21:
        /*0080*/ 	.byte	0x04, 0x36
        /*0082*/ 	.short	(.L_23 - .L_22)
.L_22:
        /*0084*/ 	.word	0x00000008
.L_23:


//--------------------- .nv.callgraph             --------------------------
	.section	.nv.callgraph,"",@"SHT_CUDA_CALLGRAPH"
	.align	4
	.sectionentsize	8
	.align		4
        /*0000*/ 	.word	0x00000000
	.align		4
        /*0004*/ 	.word	0xffffffff
	.align		4
        /*0008*/ 	.word	0x00000000
	.align		4
        /*000c*/ 	.word	0xfffffffe
	.align		4
        /*0010*/ 	.word	0x00000000
	.align		4
        /*0014*/ 	.word	0xfffffffd
	.align		4
        /*0018*/ 	.word	0x00000000
	.align		4
        /*001c*/ 	.word	0xfffffffc


//--------------------- .text._Z17rgba_to_greyscalePK6uchar4Phii --------------------------
	.section	.text._Z17rgba_to_greyscalePK6uchar4Phii,"ax",@progbits
	.align	128
        .global         _Z17rgba_to_greyscalePK6uchar4Phii
        .type           _Z17rgba_to_greyscalePK6uchar4Phii,@function
        .size           _Z17rgba_to_greyscalePK6uchar4Phii,(.L_x_1 - _Z17rgba_to_greyscalePK6uchar4Phii)
        .other          _Z17rgba_to_greyscalePK6uchar4Phii,@"STO_CUDA_ENTRY STV_DEFAULT"
_Z17rgba_to_greyscalePK6uchar4Phii:
.text._Z17rgba_to_greyscalePK6uchar4Phii:
[----:B------:R-:W-:Y:S01]  /*0000*/  LDC R1, c[0x0][0x37c] ;  /* 0x0000df00ff017b82 */ /* 0x000fe20000000800 */
[----:B------:R-:W0:Y:S07]  /*0010*/  S2R R2, SR_TID.Y ;  /* 0x0000000000027919 */ /* 0x000e2e0000002200 */
[----:B------:R-:W1:Y:S01]  /*0020*/  LDC R0, c[0x0][0x360] ;  /* 0x0000d800ff007b82 */ /* 0x000e620000000800 */
[----:B------:R-:W2:Y:S01]  /*0030*/  LDCU.64 UR6, c[0x0][0x390] ;  /* 0x00007200ff0677ac */ /* 0x000ea20008000a00 */
[----:B------:R-:W1:Y:S06]  /*0040*/  S2R R3, SR_TID.X ;  /* 0x0000000000037919 */ /* 0x000e6c0000002100 */
[----:B------:R-:W0:Y:S08]  /*0050*/  S2UR UR5, SR_CTAID.Y ;  /* 0x00000000000579c3 */ /* 0x000e300000002600 */
[----:B------:R-:W0:Y:S08]  /*0060*/  LDC R5, c[0x0][0x364] ;  /* 0x0000d900ff057b82 */ /* 0x000e300000000800 */
[----:B------:R-:W1:Y:S01]  /*0070*/  S2UR UR4, SR_CTAID.X ;  /* 0x00000000000479c3 */ /* 0x000e620000002500 */
[----:B0-----:R-:W-:-:S05]  /*0080*/  IMAD R5, R5, UR5, R2 ;  /* 0x0000000505057c24 */ /* 0x001fca000f8e0202 */
[----:B--2---:R-:W-:Y:S01]  /*0090*/  ISETP.GE.AND P0, PT, R5, UR6, PT ;  /* 0x0000000605007c0c */ /* 0x004fe2000bf06270 */
[----:B-1----:R-:W-:-:S05]  /*00a0*/  IMAD R0, R0, UR4, R3 ;  /* 0x0000000400007c24 */ /* 0x002fca000f8e0203 */
[----:B------:R-:W-:-:S13]  /*00b0*/  ISETP.GE.OR P0, PT, R0, UR7, P0 ;  /* 0x0000000700007c0c */ /* 0x000fda0008706670 */
[----:B------:R-:W-:Y:S05]  /*00c0*/  @P0 EXIT ;  /* 0x000000000000094d */ /* 0x000fea0003800000 */
[----:B------:R-:W0:Y:S01]  /*00d0*/  LDC.64 R2, c[0x0][0x380] ;  /* 0x0000e000ff027b82 */ /* 0x000e220000000a00 */
[----:B------:R-:W1:Y:S01]  /*00e0*/  LDCU.64 UR4, c[0x0][0x358] ;  /* 0x00006b00ff0477ac */ /* 0x000e620008000a00 */
[----:B------:R-:W-:Y:S01]  /*00f0*/  IMAD R5, R5, UR7, R0 ;  /* 0x0000000705057c24 */ /* 0x000fe2000f8e0200 */
[----:B------:R-:W2:Y:S03]  /*0100*/  LDCU.64 UR8, c[0x0][0x388] ;  /* 0x00007100ff0877ac */ /* 0x000ea60008000a00 */
[----:B0-----:R-:W-:-:S06]  /*0110*/  IMAD.WIDE R2, R5, 0x4, R2 ;  /* 0x0000000405027825 */ /* 0x001fcc00078e0202 */
[----:B-1----:R-:W3:Y:S02]  /*0120*/  LDG.E R2, desc[UR4][R2.64] ;  /* 0x0000000402027981 */ /* 0x002ee4000c1e1900 */
[C---:B---3--:R-:W-:Y:S02]  /*0130*/  PRMT R4, R2.reuse, 0x7771, RZ ;  /* 0x0000777102047816 */ /* 0x048fe400000000ff */
[C---:B------:R-:W-:Y:S02]  /*0140*/  PRMT R0, R2.reuse, 0x7770, RZ ;  /* 0x0000777002007816 */ /* 0x040fe400000000ff */
[----:B------:R-:W-:Y:S02]  /*0150*/  I2FP.F32.U32 R6, R4 ;  /* 0x0000000400067245 */ /* 0x000fe40000201000 */
[----:B------:R-:W-:Y:S02]  /*0160*/  PRMT R4, R2, 0x7772, RZ ;  /* 0x0000777202047816 */ /* 0x000fe400000000ff */
[----:B------:R-:W-:Y:S01]  /*0170*/  I2FP.F32.U32 R0, R0 ;  /* 0x0000000000007245 */ /* 0x000fe20000201000 */
[----:B------:R-:W-:Y:S01]  /*0180*/  FMUL R7, R6, 0.58700001239776611328 ;  /* 0x3f1645a206077820 */ /* 0x000fe20000400000 */
[----:B------:R-:W-:-:S02]  /*0190*/  I2FP.F32.U32 R9, R4 ;  /* 0x0000000400097245 */ /* 0x000fc40000201000 */
[----:B--2---:R-:W-:Y:S01]  /*01a0*/  IADD3 R2, P0, PT, R5, UR8, RZ ;  /* 0x0000000805027c10 */ /* 0x004fe2000ff1e0ff */
[----:B------:R-:W-:-:S03]  /*01b0*/  FFMA R0, R0, 0.29899999499320983887, R7 ;  /* 0x3e99168700007823 */ /* 0x000fc60000000007 */
[----:B------:R-:W-:Y:S01]  /*01c0*/  LEA.HI.X.SX32 R3, R5, UR9, 0x1, P0 ;  /* 0x0000000905037c11 */ /* 0x000fe200080f0eff */
[----:B------:R-:W-:-:S04]  /*01d0*/  FFMA R0, R9, 0.11400000005960464478, R0 ;  /* 0x3de978d509007823 */ /* 0x000fc80000000000 */
[----:B------:R-:W0:Y:S02]  /*01e0*/  F2I.U32.TRUNC.NTZ R7, R0 ;  /* 0x0000000000077305 */ /* 0x000e24000020f000 */
[----:B0-----:R-:W-:Y:S01]  /*01f0*/  STG.E.U8 desc[UR4][R2.64], R7 ;  /* 0x0000000702007986 */ /* 0x001fe2000c101104 */
[----:B------:R-:W-:Y:S05]  /*0200*/  EXIT ;  /* 0x000000000000794d */ /* 0x000fea0003800000 */
.L_x_0:
[----:B------:R-:W-:-:S00]  /*0210*/  BRA `(.L_x_0) ;  /* 0xfffffffc00fc7947 */ /* 0x000fc0000383ffff */
[----:B------:R-:W-:-:S00]  /*0220*/  NOP ;  /* 0x0000000000007918 */ /* 0x000fc00000000000 */
        /* <DEDUP_REMOVED lines=13> */
.L_x_1:


//--------------------- .nv.shared.reserved.0     --------------------------
	.section	.nv.shared.reserved.0,"aw",@nobits
	.weak		__nv_reservedSMEM_offset_0_alias
	.size		__nv_reservedSMEM_offset_0_alias, 0, 64
	.other		__nv_reservedSMEM_offset_0_alias,@"STO_CUDA_RESERVED_SHARED STV_DEFAULT"
__nv_reservedSMEM_offset_0_alias:
	.zero		0
	.zero		64


//--------------------- .nv.constant0._Z17rgba_to_greyscalePK6uchar4Phii --------------------------
	.section	.nv.constant0._Z17rgba_to_greyscalePK6uchar4Phii,"a",@progbits
	.sectionflags	@""
	.align	4
.nv.constant0._Z17rgba_to_greyscalePK6uchar4Phii:
	.zero		920


//--------------------- SYMBOLS --------------------------

	.type		.nv.reservedSmem.offset0,@object
	.size		.nv.reservedSmem.offset0,0x4
